	.headerflags	@"EF_CUDA_TEXMODE_UNIFIED EF_CUDA_64BIT_ADDRESS EF_CUDA_ACCELERATORS EF_CUDA_SM90 EF_CUDA_VIRTUAL_SM(EF_CUDA_SM90)"
	.elftype	@"ET_EXEC"


//--------------------- .nv.info                  --------------------------
	.section	.nv.info,"",@"SHT_CUDA_INFO"
	.align	4


	//----- nvinfo : EIATTR_REGCOUNT
	.align		4
        /*0000*/ 	.byte	0x04, 0x2f
        /*0002*/ 	.short	(.L_3 - .L_2)
	.align		4
.L_2:
        /*0004*/ 	.word	index@(triton_poi_fused__native_batch_norm_legit_no_training_relu_11)
        /*0008*/ 	.word	0x00000012


	//----- nvinfo : EIATTR_MIN_STACK_SIZE
	.align		4
.L_3:
        /*000c*/ 	.byte	0x04, 0x12
        /*000e*/ 	.short	(.L_5 - .L_4)
	.align		4
.L_4:
        /*0010*/ 	.word	index@(triton_poi_fused__native_batch_norm_legit_no_training_relu_11)
        /*0014*/ 	.word	0x00000000


	//----- nvinfo : EIATTR_FRAME_SIZE
	.align		4
.L_5:
        /*0018*/ 	.byte	0x04, 0x11
        /*001a*/ 	.short	(.L_7 - .L_6)
	.align		4
.L_6:
        /*001c*/ 	.word	index@(triton_poi_fused__native_batch_norm_legit_no_training_relu_11)
        /*0020*/ 	.word	0x00000000


	//----- nvinfo : EIATTR_MIN_STACK_SIZE
	.align		4
.L_7:
        /*0024*/ 	.byte	0x04, 0x12
        /*0026*/ 	.short	(.L_9 - .L_8)
	.align		4
.L_8:
        /*0028*/ 	.word	index@(triton_poi_fused__native_batch_norm_legit_no_training_relu_11)
        /*002c*/ 	.word	0x00000000
.L_9:


//--------------------- .nv.info.triton_poi_fused__native_batch_norm_legit_no_training_relu_11 --------------------------
	.section	.nv.info.triton_poi_fused__native_batch_norm_legit_no_training_relu_11,"",@"SHT_CUDA_INFO"
	.sectionflags	@""
	.align	4


	//----- nvinfo : EIATTR_CUDA_API_VERSION
	.align		4
        /*0000*/ 	.byte	0x04, 0x37
        /*0002*/ 	.short	(.L_11 - .L_10)
.L_10:
        /*0004*/ 	.word	0x0000007c


	//----- nvinfo : EIATTR_KPARAM_INFO
	.align		4
.L_11:
        /*0008*/ 	.byte	0x04, 0x17
        /*000a*/ 	.short	(.L_13 - .L_12)
.L_12:
        /*000c*/ 	.word	0x00000000
        /*0010*/ 	.short	0x0006
        /*0012*/ 	.short	0x0030
        /*0014*/ 	.byte	0x00, 0xf0, 0x11, 0x00


	//----- nvinfo : EIATTR_KPARAM_INFO
	.align		4
.L_13:
        /*0018*/ 	.byte	0x04, 0x17
        /*001a*/ 	.short	(.L_15 - .L_14)
.L_14:
        /*001c*/ 	.word	0x00000000
        /*0020*/ 	.short	0x0005
        /*0022*/ 	.short	0x0028
        /*0024*/ 	.byte	0x00, 0xf4, 0x21, 0x00


	//----- nvinfo : EIATTR_KPARAM_INFO
	.align		4
.L_15:
        /*0028*/ 	.byte	0x04, 0x17
        /*002a*/ 	.short	(.L_17 - .L_16)
.L_16:
        /*002c*/ 	.word	0x00000000
        /*0030*/ 	.short	0x0004
        /*0032*/ 	.short	0x0020
        /*0034*/ 	.byte	0x00, 0xf4, 0x21, 0x00


	//----- nvinfo : EIATTR_KPARAM_INFO
	.align		4
.L_17:
        /*0038*/ 	.byte	0x04, 0x17
        /*003a*/ 	.short	(.L_19 - .L_18)
.L_18:
        /*003c*/ 	.word	0x00000000
        /*0040*/ 	.short	0x0003
        /*0042*/ 	.short	0x0018
        /*0044*/ 	.byte	0x00, 0xf4, 0x21, 0x00


	//----- nvinfo : EIATTR_KPARAM_INFO
	.align		4
.L_19:
        /*0048*/ 	.byte	0x04, 0x17
        /*004a*/ 	.short	(.L_21 - .L_20)
.L_20:
        /*004c*/ 	.word	0x00000000
        /*0050*/ 	.short	0x0002
        /*0052*/ 	.short	0x0010
        /*0054*/ 	.byte	0x00, 0xf4, 0x21, 0x00


	//----- nvinfo : EIATTR_KPARAM_INFO
	.align		4
.L_21:
        /*0058*/ 	.byte	0x04, 0x17
        /*005a*/ 	.short	(.L_23 - .L_22)
.L_22:
        /*005c*/ 	.word	0x00000000
        /*0060*/ 	.short	0x0001
        /*0062*/ 	.short	0x0008
        /*0064*/ 	.byte	0x00, 0xf4, 0x21, 0x00


	//----- nvinfo : EIATTR_KPARAM_INFO
	.align		4
.L_23:
        /*0068*/ 	.byte	0x04, 0x17
        /*006a*/ 	.short	(.L_25 - .L_24)
.L_24:
        /*006c*/ 	.word	0x00000000
        /*0070*/ 	.short	0x0000
        /*0072*/ 	.short	0x0000
        /*0074*/ 	.byte	0x00, 0xf4, 0x21, 0x00


	//----- nvinfo : EIATTR_SPARSE_MMA_MASK
	.align		4
.L_25:
        /*0078*/ 	.byte	0x03, 0x50
        /*007a*/ 	.short	0x0000


	//----- nvinfo : EIATTR_MAXREG_COUNT
	.align		4
        /*007c*/ 	.byte	0x03, 0x1b
        /*007e*/ 	.short	0x00ff


	//----- nvinfo : EIATTR_EXIT_INSTR_OFFSETS
	.align		4
        /*0080*/ 	.byte	0x04, 0x1c
        /*0082*/ 	.short	(.L_27 - .L_26)


	//   ....[0]....
.L_26:
        /*0084*/ 	.word	0x000003c0


	//----- nvinfo : EIATTR_REQNTID
	.align		4
.L_27:
        /*0088*/ 	.byte	0x04, 0x10
        /*008a*/ 	.short	(.L_29 - .L_28)
.L_28:
        /*008c*/ 	.word	0x00000080
        /*0090*/ 	.word	0x00000001
        /*0094*/ 	.word	0x00000001


	//----- nvinfo : EIATTR_CBANK_PARAM_SIZE
	.align		4
.L_29:
        /*0098*/ 	.byte	0x03, 0x19
        /*009a*/ 	.short	0x0034


	//----- nvinfo : EIATTR_PARAM_CBANK
	.align		4
        /*009c*/ 	.byte	0x04, 0x0a
        /*009e*/ 	.short	(.L_31 - .L_30)
	.align		4
.L_30:
        /*00a0*/ 	.word	index@(.nv.constant0.triton_poi_fused__native_batch_norm_legit_no_training_relu_11)
        /*00a4*/ 	.short	0x0210
        /*00a6*/ 	.short	0x0034


	//----- nvinfo : EIATTR_SW_WAR
	.align		4
.L_31:
        /*00a8*/ 	.byte	0x04, 0x36
        /*00aa*/ 	.short	(.L_33 - .L_32)
.L_32:
        /*00ac*/ 	.word	0x00000008
.L_33:


//--------------------- .nv.callgraph             --------------------------
	.section	.nv.callgraph,"",@"SHT_CUDA_CALLGRAPH"
	.align	4
	.sectionentsize	8
	.align		4
        /*0000*/ 	.word	0x00000000
	.align		4
        /*0004*/ 	.word	0xffffffff
	.align		4
        /*0008*/ 	.word	0x00000000
	.align		4
        /*000c*/ 	.word	0xfffffffe
	.align		4
        /*0010*/ 	.word	0x00000000
	.align		4
        /*0014*/ 	.word	0xfffffffd
	.align		4
        /*0018*/ 	.word	0x00000000
	.align		4
        /*001c*/ 	.word	0xfffffffc


//--------------------- .nv.constant4             --------------------------
	.section	.nv.constant4,"a",@progbits
	.align	8
	.align		8
.nv.constant4:
        /*0000*/ 	.dword	_$_str
	.align		8
        /*0008*/ 	.dword	_$_str_$_2


//--------------------- .text.triton_poi_fused__native_batch_norm_legit_no_training_relu_11 --------------------------
	.section	.text.triton_poi_fused__native_batch_norm_legit_no_training_relu_11,"ax",@progbits
	.align	128
        .global         triton_poi_fused__native_batch_norm_legit_no_training_relu_11
        .type           triton_poi_fused__native_batch_norm_legit_no_training_relu_11,@function
        .size           triton_poi_fused__native_batch_norm_legit_no_training_relu_11,(.L_x_1 - triton_poi_fused__native_batch_norm_legit_no_training_relu_11)
        .other          triton_poi_fused__native_batch_norm_legit_no_training_relu_11,@"STO_CUDA_ENTRY STV_DEFAULT"
triton_poi_fused__native_batch_norm_legit_no_training_relu_11:
.text.triton_poi_fused__native_batch_norm_legit_no_training_relu_11:
[----:B------:R-:W-:Y:S01]  /*0000*/  LDC R1, c[0x0][0x28] ;  /* 0x00000a00ff017b82 */ /* 0x000fe20000000800 */
[----:B------:R-:W1:Y:S07]  /*0010*/  S2R R0, SR_TID.X ;  /* 0x0000000000007919 */ /* 0x000e6e0000002100 */
[----:B------:R-:W2:Y:S01]  /*0020*/  LDC.64 R2, c[0x0][0x220] ;  /* 0x00008800ff027b82 */ /* 0x000ea20000000a00 */
[----:B------:R-:W-:Y:S01]  /*0030*/  ULDC.64 UR4, c[0x0][0x208] ;  /* 0x0000820000047ab9 */ /* 0x000fe20000000a00 */
[----:B------:R-:W3:Y:S06]  /*0040*/  S2R R5, SR_CTAID.X ;  /* 0x0000000000057919 */ /* 0x000eec0000002500 */
[----:B------:R-:W4:Y:S08]  /*0050*/  LDC.64 R6, c[0x0][0x218] ;  /* 0x00008600ff067b82 */ /* 0x000f300000000a00 */
[----:B------:R-:W5:Y:S08]  /*0060*/  LDC.64 R8, c[0x0][0x228] ;  /* 0x00008a00ff087b82 */ /* 0x000f700000000a00 */
[----:B------:R-:W5:Y:S01]  /*0070*/  LDC.64 R10, c[0x0][0x230] ;  /* 0x00008c00ff0a7b82 */ /* 0x000f620000000a00 */
[----:B-1----:R-:W-:-:S04]  /*0080*/  SHF.L.U32 R0, R0, 0x1, RZ ;  /* 0x0000000100007819 */ /* 0x002fc800000006ff */
[----:B------:R-:W-:-:S04]  /*0090*/  LOP3.LUT R0, R0, 0xfe, RZ, 0xc0, !PT ;  /* 0x000000fe00007812 */ /* 0x000fc800078ec0ff */
[----:B---3--:R-:W-:-:S05]  /*00a0*/  LEA R0, R5, R0, 0x8 ;  /* 0x0000000005007211 */ /* 0x008fca00078e40ff */
[----:B------:R-:W-:-:S05]  /*00b0*/  IMAD.HI R4, R0, 0x2aaaaaab, RZ ;  /* 0x2aaaaaab00047827 */ /* 0x000fca00078e02ff */
[----:B------:R-:W-:-:S04]  /*00c0*/  SHF.R.U32.HI R5, RZ, 0x1f, R4 ;  /* 0x0000001fff057819 */ /* 0x000fc80000011604 */
[----:B------:R-:W-:-:S05]  /*00d0*/  LEA.HI R5, R4, R5, RZ, 0x1c ;  /* 0x0000000504057211 */ /* 0x000fca00078fe0ff */
[----:B------:R-:W-:Y:S02]  /*00e0*/  IMAD R13, R5, -0x60, R0 ;  /* 0xffffffa0050d7824 */ /* 0x000fe400078e0200 */
[----:B------:R-:W1:Y:S02]  /*00f0*/  LDC.64 R4, c[0x0][0x210] ;  /* 0x00008400ff047b82 */ /* 0x000e640000000a00 */
[----:B--2---:R-:W-:-:S06]  /*0100*/  IMAD.WIDE R2, R13, 0x4, R2 ;  /* 0x000000040d027825 */ /* 0x004fcc00078e0202 */
[----:B------:R-:W2:Y:S01]  /*0110*/  LDG.E.EL.64 R2, desc[UR4][R2.64] ;  /* 0x0000000402027981 */ /* 0x000ea2000c2e1b00 */
[----:B----4-:R-:W-:-:S04]  /*0120*/  IMAD.WIDE R6, R13, 0x4, R6 ;  /* 0x000000040d067825 */ /* 0x010fc800078e0206 */
[C---:B-----5:R-:W-:Y:S02]  /*0130*/  IMAD.WIDE R8, R13.reuse, 0x4, R8 ;  /* 0x000000040d087825 */ /* 0x060fe400078e0208 */
[----:B------:R-:W3:Y:S02]  /*0140*/  LDG.E.EL.64 R6, desc[UR4][R6.64] ;  /* 0x0000000406067981 */ /* 0x000ee4000c2e1b00 */
[----:B0-----:R-:W-:Y:S02]  /*0150*/  IMAD.WIDE R10, R13, 0x4, R10 ;  /* 0x000000040d0a7825 */ /* 0x001fe400078e020a */
[----:B------:R-:W4:Y:S04]  /*0160*/  LDG.E.EL.64 R8, desc[UR4][R8.64] ;  /* 0x0000000408087981 */ /* 0x000f28000c2e1b00 */
[----:B------:R-:W4:Y:S01]  /*0170*/  LDG.E.EL.64 R10, desc[UR4][R10.64] ;  /* 0x000000040a0a7981 */ /* 0x000f22000c2e1b00 */
[----:B-1----:R-:W-:-:S06]  /*0180*/  IMAD.WIDE R4, R0, 0x4, R4 ;  /* 0x0000000400047825 */ /* 0x002fcc00078e0204 */
[----:B------:R-:W3:Y:S01]  /*0190*/  LDG.E.64 R4, desc[UR4][R4.64] ;  /* 0x0000000404047981 */ /* 0x000ee2000c1e1b00 */
[----:B------:R-:W-:Y:S01]  /*01a0*/  HFMA2.MMA R14, -RZ, RZ, 1.625, 0 ;  /* 0x3e800000ff0e7435 */ /* 0x000fe200000001ff */
[----:B--2---:R-:W-:Y:S01]  /*01b0*/  FADD R2, R2, 9.9999997473787516356e-06 ;  /* 0x3727c5ac02027421 */ /* 0x004fe20000000000 */
[----:B------:R-:W-:-:S03]  /*01c0*/  FADD R3, R3, 9.9999997473787516356e-06 ;  /* 0x3727c5ac03037421 */ /* 0x000fc60000000000 */
[----:B------:R-:W0:Y:S08]  /*01d0*/  MUFU.SQRT R12, R2 ;  /* 0x00000002000c7308 */ /* 0x000e300000002000 */
[----:B------:R1:W2:Y:S01]  /*01e0*/  MUFU.SQRT R13, R3 ;  /* 0x00000003000d7308 */ /* 0x0002a20000002000 */
[C---:B0-----:R-:W-:Y:S02]  /*01f0*/  FSETP.GT.AND P0, PT, R12.reuse, 8.50705917302346158658e+37, PT ;  /* 0x7e8000000c00780b */ /* 0x041fe40003f04000 */
[----:B------:R-:W-:Y:S01]  /*0200*/  FSETP.GEU.AND P2, PT, R12, 1.175494350822287508e-38, PT ;  /* 0x008000000c00780b */ /* 0x000fe20003f4e000 */
[----:B-1----:R-:W0:Y:S01]  /*0210*/  LDC.64 R2, c[0x0][0x238] ;  /* 0x00008e00ff027b82 */ /* 0x002e220000000a00 */
[----:B--2---:R-:W-:-:S02]  /*0220*/  FSETP.GT.AND P1, PT, R13, 8.50705917302346158658e+37, PT ;  /* 0x7e8000000d00780b */ /* 0x004fc40003f24000 */
[----:B------:R-:W-:-:S07]  /*0230*/  FSETP.GEU.AND P3, PT, R13, 1.175494350822287508e-38, PT ;  /* 0x008000000d00780b */ /* 0x000fce0003f6e000 */
[----:B------:R-:W-:-:S04]  /*0240*/  @P0 FMUL R12, R12, 0.25 ;  /* 0x3e8000000c0c0820 */ /* 0x000fc80000400000 */
[----:B------:R-:W-:Y:S01]  /*0250*/  @!P2 FMUL R12, R12, 16777216 ;  /* 0x4b8000000c0ca820 */ /* 0x000fe20000400000 */
[----:B------:R-:W-:-:S04]  /*0260*/  @P1 FMUL R13, R13, 0.25 ;  /* 0x3e8000000d0d1820 */ /* 0x000fc80000400000 */
[----:B------:R-:W-:Y:S01]  /*0270*/  @!P3 FMUL R13, R13, 16777216 ;  /* 0x4b8000000d0db820 */ /* 0x000fe20000400000 */
[----:B------:R-:W1:Y:S01]  /*0280*/  MUFU.RCP R12, R12 ;  /* 0x0000000c000c7308 */ /* 0x000e620000001000 */
[----:B------:R-:W-:-:S07]  /*0290*/  FSEL R15, R14, 1, P0 ;  /* 0x3f8000000e0f7808 */ /* 0x000fce0000000000 */
[----:B------:R-:W2:Y:S01]  /*02a0*/  MUFU.RCP R13, R13 ;  /* 0x0000000d000d7308 */ /* 0x000ea20000001000 */
[----:B------:R-:W-:Y:S01]  /*02b0*/  FSEL R14, R14, 1, P1 ;  /* 0x3f8000000e0e7808 */ /* 0x000fe20000800000 */
[----:B------:R-:W-:-:S04]  /*02c0*/  @!P2 FMUL R15, R15, 16777216 ;  /* 0x4b8000000f0fa820 */ /* 0x000fc80000400000 */
[----:B------:R-:W-:Y:S01]  /*02d0*/  @!P3 FMUL R14, R14, 16777216 ;  /* 0x4b8000000e0eb820 */ /* 0x000fe20000400000 */
[----:B---3--:R-:W-:Y:S01]  /*02e0*/  FADD R5, R5, -R7 ;  /* 0x8000000705057221 */ /* 0x008fe20000000000 */
[----:B------:R-:W-:Y:S01]  /*02f0*/  FADD R4, R4, -R6 ;  /* 0x8000000604047221 */ /* 0x000fe20000000000 */
[----:B-1----:R-:W-:Y:S01]  /*0300*/  FMUL R15, R12, R15 ;  /* 0x0000000f0c0f7220 */ /* 0x002fe20000400000 */
[----:B--2---:R-:W-:-:S03]  /*0310*/  FMUL R14, R13, R14 ;  /* 0x0000000e0d0e7220 */ /* 0x004fc60000400000 */
[----:B------:R-:W-:Y:S01]  /*0320*/  FMUL R15, R4, R15 ;  /* 0x0000000f040f7220 */ /* 0x000fe20000400000 */
[----:B------:R-:W-:-:S03]  /*0330*/  FMUL R14, R5, R14 ;  /* 0x0000000e050e7220 */ /* 0x000fc60000400000 */
[----:B----4-:R-:W-:Y:S01]  /*0340*/  FFMA R8, R8, R15, R10 ;  /* 0x0000000f08087223 */ /* 0x010fe2000000000a */
[----:B------:R-:W-:-:S04]  /*0350*/  FFMA R9, R9, R14, R11 ;  /* 0x0000000e09097223 */ /* 0x000fc8000000000b */
[----:B------:R-:W-:Y:S02]  /*0360*/  FSETP.GEU.AND P0, PT, R8, RZ, PT ;  /* 0x000000ff0800720b */ /* 0x000fe40003f0e000 */
[C---:B------:R-:W-:Y:S01]  /*0370*/  FSETP.GEU.AND P1, PT, R9.reuse, RZ, PT ;  /* 0x000000ff0900720b */ /* 0x040fe20003f2e000 */
[----:B0-----:R-:W-:Y:S01]  /*0380*/  IMAD.WIDE R2, R0, 0x4, R2 ;  /* 0x0000000400027825 */ /* 0x001fe200078e0202 */
[----:B------:R-:W-:Y:S02]  /*0390*/  FSEL R8, R8, RZ, P0 ;  /* 0x000000ff08087208 */ /* 0x000fe40000000000 */
[----:B------:R-:W-:-:S05]  /*03a0*/  FSEL R9, R9, RZ, P1 ;  /* 0x000000ff09097208 */ /* 0x000fca0000800000 */
[----:B------:R-:W-:Y:S01]  /*03b0*/  STG.E.64 desc[UR4][R2.64], R8 ;  /* 0x0000000802007986 */ /* 0x000fe2000c101b04 */
[----:B------:R-:W-:Y:S05]  /*03c0*/  EXIT ;  /* 0x000000000000794d */ /* 0x000fea0003800000 */
.L_x_0:
[----:B------:R-:W-:-:S00]  /*03d0*/  BRA `(.L_x_0) ;  /* 0xfffffffc00fc7947 */ /* 0x000fc0000383ffff */
[----:B------:R-:W-:-:S00]  /*03e0*/  NOP ;  /* 0x0000000000007918 */ /* 0x000fc00000000000 */
        /* <DEDUP_REMOVED lines=9> */
.L_x_1:


//--------------------- .nv.global.init           --------------------------
	.section	.nv.global.init,"aw",@progbits
.nv.global.init:
	.type		_$_str,@object
	.size		_$_str,(_$_str_$_2 - _$_str)
_$_str:
        /*0000*/ 	.byte	0x5f, 0x5f, 0x43, 0x55, 0x44, 0x41, 0x5f, 0x46, 0x54, 0x5a, 0x00
	.type		_$_str_$_2,@object
	.size		_$_str_$_2,(.L_1 - _$_str_$_2)
_$_str_$_2:
        /*000b*/ 	.byte	0x5f, 0x5f, 0x43, 0x55, 0x44, 0x41, 0x5f, 0x50, 0x52, 0x45, 0x43, 0x5f, 0x53, 0x51, 0x52, 0x54
        /*001b*/ 	.byte	0x00
.L_1:


//--------------------- .nv.constant0.triton_poi_fused__native_batch_norm_legit_no_training_relu_11 --------------------------
	.section	.nv.constant0.triton_poi_fused__native_batch_norm_legit_no_training_relu_11,"a",@progbits
	.sectionflags	@""
	.align	4
.nv.constant0.triton_poi_fused__native_batch_norm_legit_no_training_relu_11:
	.zero		580
